//
// Generated by NVIDIA NVVM Compiler
//
// Compiler Build ID: CL-36424714
// Cuda compilation tools, release 13.0, V13.0.88
// Based on NVVM 20.0.0
//

.version 9.0
.target sm_100
.address_size 64

	// .globl	FindPixel

.visible .entry FindPixel(
	.param .u64 .ptr .align 1 FindPixel_param_0,
	.param .u32 FindPixel_param_1,
	.param .u64 .ptr .align 1 FindPixel_param_2,
	.param .u32 FindPixel_param_3,
	.param .u64 .ptr .align 1 FindPixel_param_4,
	.param .u32 FindPixel_param_5,
	.param .u64 .ptr .align 1 FindPixel_param_6,
	.param .u32 FindPixel_param_7
)
{
	.reg .b32 	%r<4>;
	.reg .b64 	%rd<5>;

	ld.param.u64 	%rd1, [FindPixel_param_4];
	cvta.to.global.u64 	%rd2, %rd1;
	bar.sync 	0;
	mov.u32 	%r1, %tid.x;
	mul.wide.u32 	%rd3, %r1, 4;
	add.s64 	%rd4, %rd2, %rd3;
	ld.global.u32 	%r2, [%rd4];
	add.s32 	%r3, %r2, 1;
	st.global.u32 	[%rd4], %r3;
	ret;

}


// ===== COMPILED SASS (sm_100) =====

	.target	sm_100

	.elftype	@"ET_EXEC"


//--------------------- .note.nv.tkinfo           --------------------------
	.section	.note.nv.tkinfo,"",@"SHT_NOTE"
	.sectionflags	@"SHF_NOTE_NV_TKINFO"
	.tkinfo
        /*0018*/ 	.word	0x00000002
        /*0030*/ 	.string	""
        /*0030*/ 	.string	"ptxas"
        /*0030*/ 	.string	"Cuda compilation tools, release 13.0, V13.0.88"
        /*0030*/ 	.string	"Build cuda_13.0.r13.0/compiler.36424714_0"
        /*0030*/ 	.string	"-arch sm_100 -m 64 "



//--------------------- .note.nv.cuinfo           --------------------------
	.section	.note.nv.cuinfo,"",@"SHT_NOTE"
	.sectionflags	@"SHF_NOTE_NV_CUINFO"
        /*0018*/ 	.short	0x0002
        /*001a*/ 	.short	0x0064
        /*001c*/ 	.short	0x0082
	.zero		2


//--------------------- .nv.info                  --------------------------
	.section	.nv.info,"",@"SHT_CUDA_INFO"
	.align	4


	//----- nvinfo : EIATTR_REGCOUNT
	.align		4
        /*0000*/ 	.byte	0x04, 0x2f
        /*0002*/ 	.short	(.L_1 - .L_0)
	.align		4
.L_0:
        /*0004*/ 	.word	index@(FindPixel)
        /*0008*/ 	.word	0x00000008


	//----- nvinfo : EIATTR_FRAME_SIZE
	.align		4
.L_1:
        /*000c*/ 	.byte	0x04, 0x11
        /*000e*/ 	.short	(.L_3 - .L_2)
	.align		4
.L_2:
        /*0010*/ 	.word	index@(FindPixel)
        /*0014*/ 	.word	0x00000000


	//----- nvinfo : EIATTR_MIN_STACK_SIZE
	.align		4
.L_3:
        /*0018*/ 	.byte	0x04, 0x12
        /*001a*/ 	.short	(.L_5 - .L_4)
	.align		4
.L_4:
        /*001c*/ 	.word	index@(FindPixel)
        /*0020*/ 	.word	0x00000000
.L_5:


//--------------------- .nv.compat                --------------------------
	.section	.nv.compat,"",@"SHT_CUDA_COMPAT_INFO"
	.align	4
        /*0000*/ 	.byte	0x02, 0x09, 0x00, 0x00, 0x02, 0x02, 0x01, 0x00, 0x02, 0x05, 0x05, 0x00, 0x03, 0x07, 0x01, 0x01
        /*0010*/ 	.byte	0x02, 0x03, 0x00, 0x00, 0x02, 0x06, 0x01, 0x00, 0x04, 0x0b, 0x08, 0x00, 0x09, 0x00, 0x00, 0x00
        /*0020*/ 	.byte	0x00, 0x00, 0x00, 0x00


//--------------------- .nv.info.FindPixel        --------------------------
	.section	.nv.info.FindPixel,"",@"SHT_CUDA_INFO"
	.sectionflags	@""
	.align	4


	//----- nvinfo : EIATTR_CUDA_API_VERSION
	.align		4
        /*0000*/ 	.byte	0x04, 0x37
        /*0002*/ 	.short	(.L_7 - .L_6)
.L_6:
        /*0004*/ 	.word	0x00000082


	//----- nvinfo : EIATTR_KPARAM_INFO
	.align		4
.L_7:
        /*0008*/ 	.byte	0x04, 0x17
        /*000a*/ 	.short	(.L_9 - .L_8)
.L_8:
        /*000c*/ 	.word	0x00000000
        /*0010*/ 	.short	0x0007
        /*0012*/ 	.short	0x0038
        /*0014*/ 	.byte	0x00, 0xf0, 0x11, 0x00


	//----- nvinfo : EIATTR_KPARAM_INFO
	.align		4
.L_9:
        /*0018*/ 	.byte	0x04, 0x17
        /*001a*/ 	.short	(.L_11 - .L_10)
.L_10:
        /*001c*/ 	.word	0x00000000
        /*0020*/ 	.short	0x0006
        /*0022*/ 	.short	0x0030
        /*0024*/ 	.byte	0x00, 0xf5, 0x21, 0x00


	//----- nvinfo : EIATTR_KPARAM_INFO
	.align		4
.L_11:
        /*0028*/ 	.byte	0x04, 0x17
        /*002a*/ 	.short	(.L_13 - .L_12)
.L_12:
        /*002c*/ 	.word	0x00000000
        /*0030*/ 	.short	0x0005
        /*0032*/ 	.short	0x0028
        /*0034*/ 	.byte	0x00, 0xf0, 0x11, 0x00


	//----- nvinfo : EIATTR_KPARAM_INFO
	.align		4
.L_13:
        /*0038*/ 	.byte	0x04, 0x17
        /*003a*/ 	.short	(.L_15 - .L_14)
.L_14:
        /*003c*/ 	.word	0x00000000
        /*0040*/ 	.short	0x0004
        /*0042*/ 	.short	0x0020
        /*0044*/ 	.byte	0x00, 0xf5, 0x21, 0x00


	//----- nvinfo : EIATTR_KPARAM_INFO
	.align		4
.L_15:
        /*0048*/ 	.byte	0x04, 0x17
        /*004a*/ 	.short	(.L_17 - .L_16)
.L_16:
        /*004c*/ 	.word	0x00000000
        /*0050*/ 	.short	0x0003
        /*0052*/ 	.short	0x0018
        /*0054*/ 	.byte	0x00, 0xf0, 0x11, 0x00


	//----- nvinfo : EIATTR_KPARAM_INFO
	.align		4
.L_17:
        /*0058*/ 	.byte	0x04, 0x17
        /*005a*/ 	.short	(.L_19 - .L_18)
.L_18:
        /*005c*/ 	.word	0x00000000
        /*0060*/ 	.short	0x0002
        /*0062*/ 	.short	0x0010
        /*0064*/ 	.byte	0x00, 0xf5, 0x21, 0x00


	//----- nvinfo : EIATTR_KPARAM_INFO
	.align		4
.L_19:
        /*0068*/ 	.byte	0x04, 0x17
        /*006a*/ 	.short	(.L_21 - .L_20)
.L_20:
        /*006c*/ 	.word	0x00000000
        /*0070*/ 	.short	0x0001
        /*0072*/ 	.short	0x0008
        /*0074*/ 	.byte	0x00, 0xf0, 0x11, 0x00


	//----- nvinfo : EIATTR_KPARAM_INFO
	.align		4
.L_21:
        /*0078*/ 	.byte	0x04, 0x17
        /*007a*/ 	.short	(.L_23 - .L_22)
.L_22:
        /*007c*/ 	.word	0x00000000
        /*0080*/ 	.short	0x0000
        /*0082*/ 	.short	0x0000
        /*0084*/ 	.byte	0x00, 0xf5, 0x21, 0x00


	//----- nvinfo : EIATTR_SPARSE_MMA_MASK
	.align		4
.L_23:
        /*0088*/ 	.byte	0x03, 0x50
        /*008a*/ 	.short	0x0000


	//----- nvinfo : EIATTR_MAXREG_COUNT
	.align		4
        /*008c*/ 	.byte	0x03, 0x1b
        /*008e*/ 	.short	0x00ff


	//----- nvinfo : EIATTR_NUM_BARRIERS
	.align		4
        /*0090*/ 	.byte	0x02, 0x4c
        /*0092*/ 	.byte	0x01
	.zero		1


	//----- nvinfo : EIATTR_MERCURY_ISA_VERSION
	.align		4
        /*0094*/ 	.byte	0x03, 0x5f
        /*0096*/ 	.short	0x0101


	//----- nvinfo : EIATTR_VRC_CTA_INIT_COUNT
	.align		4
        /*0098*/ 	.byte	0x02, 0x4a
	.zero		1
	.zero		1


	//----- nvinfo : EIATTR_EXIT_INSTR_OFFSETS
	.align		4
        /*009c*/ 	.byte	0x04, 0x1c
        /*009e*/ 	.short	(.L_25 - .L_24)


	//   ....[0]....
.L_24:
        /*00a0*/ 	.word	0x00000090


	//----- nvinfo : EIATTR_CBANK_PARAM_SIZE
	.align		4
.L_25:
        /*00a4*/ 	.byte	0x03, 0x19
        /*00a6*/ 	.short	0x003c


	//----- nvinfo : EIATTR_PARAM_CBANK
	.align		4
        /*00a8*/ 	.byte	0x04, 0x0a
        /*00aa*/ 	.short	(.L_27 - .L_26)
	.align		4
.L_26:
        /*00ac*/ 	.word	index@(.nv.constant0.FindPixel)
        /*00b0*/ 	.short	0x0380
        /*00b2*/ 	.short	0x003c


	//----- nvinfo : EIATTR_SW_WAR
	.align		4
.L_27:
        /*00b4*/ 	.byte	0x04, 0x36
        /*00b6*/ 	.short	(.L_29 - .L_28)
.L_28:
        /*00b8*/ 	.word	0x00000008
.L_29:


//--------------------- .nv.callgraph             --------------------------
	.section	.nv.callgraph,"",@"SHT_CUDA_CALLGRAPH"
	.align	4
	.sectionentsize	8
	.align		4
        /*0000*/ 	.word	0x00000000
	.align		4
        /*0004*/ 	.word	0xffffffff
	.align		4
        /*0008*/ 	.word	0x00000000
	.align		4
        /*000c*/ 	.word	0xfffffffe
	.align		4
        /*0010*/ 	.word	0x00000000
	.align		4
        /*0014*/ 	.word	0xfffffffd
	.align		4
        /*0018*/ 	.word	0x00000000
	.align		4
        /*001c*/ 	.word	0xfffffffc


//--------------------- .text.FindPixel           --------------------------
	.section	.text.FindPixel,"ax",@progbits
	.align	128
        .global         FindPixel
        .type           FindPixel,@function
        .size           FindPixel,(.L_x_1 - FindPixel)
        .other          FindPixel,@"STO_CUDA_ENTRY STV_DEFAULT"
FindPixel:
.text.FindPixel:
[----:B------:R-:W-:Y:S01]  /*0000*/  LDC R1, c[0x0][0x37c] ;  /* 0x0000df00ff017b82 */ /* 0x000fe20000000800 */
[----:B------:R-:W0:Y:S07]  /*0010*/  S2R R5, SR_TID.X ;  /* 0x0000000000057919 */ /* 0x000e2e0000002100 */
[----:B------:R-:W0:Y:S01]  /*0020*/  LDC.64 R2, c[0x0][0x3a0] ;  /* 0x0000e800ff027b82 */ /* 0x000e220000000a00 */
[----:B------:R-:W1:Y:S01]  /*0030*/  LDCU.64 UR4, c[0x0][0x358] ;  /* 0x00006b00ff0477ac */ /* 0x000e620008000a00 */
[----:B0-----:R-:W-:-:S06]  /*0040*/  IMAD.WIDE.U32 R2, R5, 0x4, R2 ;  /* 0x0000000405027825 */ /* 0x001fcc00078e0002 */
[----:B------:R-:W-:Y:S06]  /*0050*/  BAR.SYNC.DEFER_BLOCKING 0x0 ;  /* 0x0000000000007b1d */ /* 0x000fec0000010000 */
[----:B-1----:R-:W2:Y:S02]  /*0060*/  LDG.E R0, desc[UR4][R2.64] ;  /* 0x0000000402007981 */ /* 0x002ea4000c1e1900 */
[----:B--2---:R-:W-:-:S05]  /*0070*/  IADD3 R5, PT, PT, R0, 0x1, RZ ;  /* 0x0000000100057810 */ /* 0x004fca0007ffe0ff */
[----:B------:R-:W-:Y:S01]  /*0080*/  STG.E desc[UR4][R2.64], R5 ;  /* 0x0000000502007986 */ /* 0x000fe2000c101904 */
[----:B------:R-:W-:Y:S05]  /*0090*/  EXIT ;  /* 0x000000000000794d */ /* 0x000fea0003800000 */
.L_x_0:
[----:B------:R-:W-:-:S00]  /*00a0*/  BRA `(.L_x_0) ;  /* 0xfffffffc00fc7947 */ /* 0x000fc0000383ffff */
[----:B------:R-:W-:-:S00]  /*00b0*/  NOP ;  /* 0x0000000000007918 */ /* 0x000fc00000000000 */
        /* <DEDUP_REMOVED lines=12> */
.L_x_1:


//--------------------- .nv.shared.reserved.0     --------------------------
	.section	.nv.shared.reserved.0,"aw",@nobits
	.weak		__nv_reservedSMEM_offset_0_alias
	.size		__nv_reservedSMEM_offset_0_alias, 0, 64
	.other		__nv_reservedSMEM_offset_0_alias,@"STO_CUDA_RESERVED_SHARED STV_DEFAULT"
__nv_reservedSMEM_offset_0_alias:
	.zero		0
	.zero		64


//--------------------- .nv.constant0.FindPixel   --------------------------
	.section	.nv.constant0.FindPixel,"a",@progbits
	.sectionflags	@""
	.align	4
.nv.constant0.FindPixel:
	.zero		956


//--------------------- SYMBOLS --------------------------

	.type		.nv.reservedSmem.offset0,@object
	.size		.nv.reservedSmem.offset0,0x4
